//
// Generated by NVIDIA NVVM Compiler
//
// Compiler Build ID: CL-36424714
// Cuda compilation tools, release 13.0, V13.0.88
// Based on NVVM 20.0.0
//

.version 9.0
.target sm_100
.address_size 64

	// .globl	_Z16transpose_kernelPiS_

.visible .entry _Z16transpose_kernelPiS_(
	.param .u64 .ptr .align 1 _Z16transpose_kernelPiS__param_0,
	.param .u64 .ptr .align 1 _Z16transpose_kernelPiS__param_1
)
{
	.reg .b32 	%r<14>;
	.reg .b64 	%rd<9>;

	ld.param.u64 	%rd1, [_Z16transpose_kernelPiS__param_0];
	ld.param.u64 	%rd2, [_Z16transpose_kernelPiS__param_1];
	cvta.to.global.u64 	%rd3, %rd2;
	cvta.to.global.u64 	%rd4, %rd1;
	mov.u32 	%r1, %ctaid.x;
	mov.u32 	%r2, %ntid.x;
	mov.u32 	%r3, %tid.x;
	mad.lo.s32 	%r4, %r1, %r2, %r3;
	mov.u32 	%r5, %ctaid.y;
	mov.u32 	%r6, %ntid.y;
	mov.u32 	%r7, %tid.y;
	mad.lo.s32 	%r8, %r5, %r6, %r7;
	shl.b32 	%r9, %r8, 12;
	add.s32 	%r10, %r9, %r4;
	shl.b32 	%r11, %r4, 12;
	add.s32 	%r12, %r11, %r8;
	mul.wide.s32 	%rd5, %r10, 4;
	add.s64 	%rd6, %rd4, %rd5;
	ld.global.u32 	%r13, [%rd6];
	mul.wide.s32 	%rd7, %r12, 4;
	add.s64 	%rd8, %rd3, %rd7;
	st.global.u32 	[%rd8], %r13;
	ret;

}


// ===== COMPILED SASS (sm_100) =====

	.target	sm_100

	.elftype	@"ET_EXEC"


//--------------------- .note.nv.tkinfo           --------------------------
	.section	.note.nv.tkinfo,"",@"SHT_NOTE"
	.sectionflags	@"SHF_NOTE_NV_TKINFO"
	.tkinfo
        /*0018*/ 	.word	0x00000002
        /*0030*/ 	.string	""
        /*0030*/ 	.string	"ptxas"
        /*0030*/ 	.string	"Cuda compilation tools, release 13.0, V13.0.88"
        /*0030*/ 	.string	"Build cuda_13.0.r13.0/compiler.36424714_0"
        /*0030*/ 	.string	"-arch sm_100 -m 64 "



//--------------------- .note.nv.cuinfo           --------------------------
	.section	.note.nv.cuinfo,"",@"SHT_NOTE"
	.sectionflags	@"SHF_NOTE_NV_CUINFO"
        /*0018*/ 	.short	0x0002
        /*001a*/ 	.short	0x0064
        /*001c*/ 	.short	0x0082
	.zero		2


//--------------------- .nv.info                  --------------------------
	.section	.nv.info,"",@"SHT_CUDA_INFO"
	.align	4


	//----- nvinfo : EIATTR_REGCOUNT
	.align		4
        /*0000*/ 	.byte	0x04, 0x2f
        /*0002*/ 	.short	(.L_1 - .L_0)
	.align		4
.L_0:
        /*0004*/ 	.word	index@(_Z16transpose_kernelPiS_)
        /*0008*/ 	.word	0x0000000a


	//----- nvinfo : EIATTR_FRAME_SIZE
	.align		4
.L_1:
        /*000c*/ 	.byte	0x04, 0x11
        /*000e*/ 	.short	(.L_3 - .L_2)
	.align		4
.L_2:
        /*0010*/ 	.word	index@(_Z16transpose_kernelPiS_)
        /*0014*/ 	.word	0x00000000


	//----- nvinfo : EIATTR_MIN_STACK_SIZE
	.align		4
.L_3:
        /*0018*/ 	.byte	0x04, 0x12
        /*001a*/ 	.short	(.L_5 - .L_4)
	.align		4
.L_4:
        /*001c*/ 	.word	index@(_Z16transpose_kernelPiS_)
        /*0020*/ 	.word	0x00000000
.L_5:


//--------------------- .nv.compat                --------------------------
	.section	.nv.compat,"",@"SHT_CUDA_COMPAT_INFO"
	.align	4
        /*0000*/ 	.byte	0x02, 0x09, 0x00, 0x00, 0x02, 0x02, 0x01, 0x00, 0x02, 0x05, 0x05, 0x00, 0x03, 0x07, 0x01, 0x01
        /*0010*/ 	.byte	0x02, 0x03, 0x00, 0x00, 0x02, 0x06, 0x01, 0x00, 0x04, 0x0b, 0x08, 0x00, 0x09, 0x00, 0x00, 0x00
        /*0020*/ 	.byte	0x00, 0x00, 0x00, 0x00


//--------------------- .nv.info._Z16transpose_kernelPiS_ --------------------------
	.section	.nv.info._Z16transpose_kernelPiS_,"",@"SHT_CUDA_INFO"
	.sectionflags	@""
	.align	4


	//----- nvinfo : EIATTR_CUDA_API_VERSION
	.align		4
        /*0000*/ 	.byte	0x04, 0x37
        /*0002*/ 	.short	(.L_7 - .L_6)
.L_6:
        /*0004*/ 	.word	0x00000082


	//----- nvinfo : EIATTR_KPARAM_INFO
	.align		4
.L_7:
        /*0008*/ 	.byte	0x04, 0x17
        /*000a*/ 	.short	(.L_9 - .L_8)
.L_8:
        /*000c*/ 	.word	0x00000000
        /*0010*/ 	.short	0x0001
        /*0012*/ 	.short	0x0008
        /*0014*/ 	.byte	0x00, 0xf5, 0x21, 0x00


	//----- nvinfo : EIATTR_KPARAM_INFO
	.align		4
.L_9:
        /*0018*/ 	.byte	0x04, 0x17
        /*001a*/ 	.short	(.L_11 - .L_10)
.L_10:
        /*001c*/ 	.word	0x00000000
        /*0020*/ 	.short	0x0000
        /*0022*/ 	.short	0x0000
        /*0024*/ 	.byte	0x00, 0xf5, 0x21, 0x00


	//----- nvinfo : EIATTR_SPARSE_MMA_MASK
	.align		4
.L_11:
        /*0028*/ 	.byte	0x03, 0x50
        /*002a*/ 	.short	0x0000


	//----- nvinfo : EIATTR_MAXREG_COUNT
	.align		4
        /*002c*/ 	.byte	0x03, 0x1b
        /*002e*/ 	.short	0x00ff


	//----- nvinfo : EIATTR_MERCURY_ISA_VERSION
	.align		4
        /*0030*/ 	.byte	0x03, 0x5f
        /*0032*/ 	.short	0x0101


	//----- nvinfo : EIATTR_VRC_CTA_INIT_COUNT
	.align		4
        /*0034*/ 	.byte	0x02, 0x4a
	.zero		1
	.zero		1


	//----- nvinfo : EIATTR_EXIT_INSTR_OFFSETS
	.align		4
        /*0038*/ 	.byte	0x04, 0x1c
        /*003a*/ 	.short	(.L_13 - .L_12)


	//   ....[0]....
.L_12:
        /*003c*/ 	.word	0x00000120


	//----- nvinfo : EIATTR_CBANK_PARAM_SIZE
	.align		4
.L_13:
        /*0040*/ 	.byte	0x03, 0x19
        /*0042*/ 	.short	0x0010


	//----- nvinfo : EIATTR_PARAM_CBANK
	.align		4
        /*0044*/ 	.byte	0x04, 0x0a
        /*0046*/ 	.short	(.L_15 - .L_14)
	.align		4
.L_14:
        /*0048*/ 	.word	index@(.nv.constant0._Z16transpose_kernelPiS_)
        /*004c*/ 	.short	0x0380
        /*004e*/ 	.short	0x0010


	//----- nvinfo : EIATTR_SW_WAR
	.align		4
.L_15:
        /*0050*/ 	.byte	0x04, 0x36
        /*0052*/ 	.short	(.L_17 - .L_16)
.L_16:
        /*0054*/ 	.word	0x00000008
.L_17:


//--------------------- .nv.callgraph             --------------------------
	.section	.nv.callgraph,"",@"SHT_CUDA_CALLGRAPH"
	.align	4
	.sectionentsize	8
	.align		4
        /*0000*/ 	.word	0x00000000
	.align		4
        /*0004*/ 	.word	0xffffffff
	.align		4
        /*0008*/ 	.word	0x00000000
	.align		4
        /*000c*/ 	.word	0xfffffffe
	.align		4
        /*0010*/ 	.word	0x00000000
	.align		4
        /*0014*/ 	.word	0xfffffffd
	.align		4
        /*0018*/ 	.word	0x00000000
	.align		4
        /*001c*/ 	.word	0xfffffffc


//--------------------- .text._Z16transpose_kernelPiS_ --------------------------
	.section	.text._Z16transpose_kernelPiS_,"ax",@progbits
	.align	128
        .global         _Z16transpose_kernelPiS_
        .type           _Z16transpose_kernelPiS_,@function
        .size           _Z16transpose_kernelPiS_,(.L_x_1 - _Z16transpose_kernelPiS_)
        .other          _Z16transpose_kernelPiS_,@"STO_CUDA_ENTRY STV_DEFAULT"
_Z16transpose_kernelPiS_:
.text._Z16transpose_kernelPiS_:
[----:B------:R-:W-:Y:S01]  /*0000*/  LDC R1, c[0x0][0x37c] ;  /* 0x0000df00ff017b82 */ /* 0x000fe20000000800 */
[----:B------:R-:W0:Y:S07]  /*0010*/  S2R R5, SR_TID.X ;  /* 0x0000000000057919 */ /* 0x000e2e0000002100 */
[----:B------:R-:W0:Y:S01]  /*0020*/  LDC R0, c[0x0][0x360] ;  /* 0x0000d800ff007b82 */ /* 0x000e220000000800 */
[----:B------:R-:W1:Y:S01]  /*0030*/  LDCU.64 UR4, c[0x0][0x358] ;  /* 0x00006b00ff0477ac */ /* 0x000e620008000a00 */
[----:B------:R-:W2:Y:S06]  /*0040*/  S2R R4, SR_TID.Y ;  /* 0x0000000000047919 */ /* 0x000eac0000002200 */
[----:B------:R-:W0:Y:S08]  /*0050*/  S2UR UR6, SR_CTAID.X ;  /* 0x00000000000679c3 */ /* 0x000e300000002500 */
[----:B------:R-:W2:Y:S08]  /*0060*/  S2UR UR7, SR_CTAID.Y ;  /* 0x00000000000779c3 */ /* 0x000eb00000002600 */
[----:B------:R-:W2:Y:S08]  /*0070*/  LDC R7, c[0x0][0x364] ;  /* 0x0000d900ff077b82 */ /* 0x000eb00000000800 */
[----:B------:R-:W3:Y:S01]  /*0080*/  LDC.64 R2, c[0x0][0x380] ;  /* 0x0000e000ff027b82 */ /* 0x000ee20000000a00 */
[----:B0-----:R-:W-:-:S02]  /*0090*/  IMAD R0, R0, UR6, R5 ;  /* 0x0000000600007c24 */ /* 0x001fc4000f8e0205 */
[----:B--2---:R-:W-:-:S05]  /*00a0*/  IMAD R7, R7, UR7, R4 ;  /* 0x0000000707077c24 */ /* 0x004fca000f8e0204 */
[----:B------:R-:W-:-:S05]  /*00b0*/  LEA R5, R7, R0, 0xc ;  /* 0x0000000007057211 */ /* 0x000fca00078e60ff */
[----:B---3--:R-:W-:Y:S02]  /*00c0*/  IMAD.WIDE R2, R5, 0x4, R2 ;  /* 0x0000000405027825 */ /* 0x008fe400078e0202 */
[----:B------:R-:W0:Y:S04]  /*00d0*/  LDC.64 R4, c[0x0][0x388] ;  /* 0x0000e200ff047b82 */ /* 0x000e280000000a00 */
[----:B-1----:R-:W2:Y:S01]  /*00e0*/  LDG.E R3, desc[UR4][R2.64] ;  /* 0x0000000402037981 */ /* 0x002ea2000c1e1900 */
[----:B------:R-:W-:-:S05]  /*00f0*/  LEA R7, R0, R7, 0xc ;  /* 0x0000000700077211 */ /* 0x000fca00078e60ff */
[----:B0-----:R-:W-:-:S05]  /*0100*/  IMAD.WIDE R4, R7, 0x4, R4 ;  /* 0x0000000407047825 */ /* 0x001fca00078e0204 */
[----:B--2---:R-:W-:Y:S01]  /*0110*/  STG.E desc[UR4][R4.64], R3 ;  /* 0x0000000304007986 */ /* 0x004fe2000c101904 */
[----:B------:R-:W-:Y:S05]  /*0120*/  EXIT ;  /* 0x000000000000794d */ /* 0x000fea0003800000 */
.L_x_0:
[----:B------:R-:W-:-:S00]  /*0130*/  BRA `(.L_x_0) ;  /* 0xfffffffc00fc7947 */ /* 0x000fc0000383ffff */
[----:B------:R-:W-:-:S00]  /*0140*/  NOP ;  /* 0x0000000000007918 */ /* 0x000fc00000000000 */
        /* <DEDUP_REMOVED lines=11> */
.L_x_1:


//--------------------- .nv.shared.reserved.0     --------------------------
	.section	.nv.shared.reserved.0,"aw",@nobits
	.weak		__nv_reservedSMEM_offset_0_alias
	.size		__nv_reservedSMEM_offset_0_alias, 0, 64
	.other		__nv_reservedSMEM_offset_0_alias,@"STO_CUDA_RESERVED_SHARED STV_DEFAULT"
__nv_reservedSMEM_offset_0_alias:
	.zero		0
	.zero		64


//--------------------- .nv.constant0._Z16transpose_kernelPiS_ --------------------------
	.section	.nv.constant0._Z16transpose_kernelPiS_,"a",@progbits
	.sectionflags	@""
	.align	4
.nv.constant0._Z16transpose_kernelPiS_:
	.zero		912


//--------------------- SYMBOLS --------------------------

	.type		.nv.reservedSmem.offset0,@object
	.size		.nv.reservedSmem.offset0,0x4
